//
// Generated by NVIDIA NVVM Compiler
//
// Compiler Build ID: CL-36424714
// Cuda compilation tools, release 13.0, V13.0.88
// Based on NVVM 20.0.0
//

.version 9.0
.target sm_100
.address_size 64

	// .globl	_Z15transpose_no_SMPdS_i
// _ZZ16transpose_sharedPdS_iE4tile has been demoted

.visible .entry _Z15transpose_no_SMPdS_i(
	.param .u64 .ptr .align 1 _Z15transpose_no_SMPdS_i_param_0,
	.param .u64 .ptr .align 1 _Z15transpose_no_SMPdS_i_param_1,
	.param .u32 _Z15transpose_no_SMPdS_i_param_2
)
{
	.reg .pred 	%p<2>;
	.reg .b32 	%r<17>;
	.reg .b64 	%rd<9>;
	.reg .b64 	%fd<2>;

	ld.param.u64 	%rd1, [_Z15transpose_no_SMPdS_i_param_0];
	ld.param.u64 	%rd2, [_Z15transpose_no_SMPdS_i_param_1];
	ld.param.u32 	%r4, [_Z15transpose_no_SMPdS_i_param_2];
	mov.u32 	%r5, %tid.x;
	mov.u32 	%r6, %ctaid.x;
	add.s32 	%r7, %r5, %r6;
	mov.u32 	%r8, %ntid.x;
	add.s32 	%r1, %r7, %r8;
	mov.u32 	%r9, %tid.y;
	mov.u32 	%r10, %ctaid.y;
	add.s32 	%r11, %r9, %r10;
	mov.u32 	%r12, %ntid.y;
	add.s32 	%r13, %r11, %r12;
	max.s32 	%r14, %r1, %r13;
	setp.ge.s32 	%p1, %r14, %r4;
	@%p1 bra 	$L__BB0_2;
	cvta.to.global.u64 	%rd3, %rd1;
	cvta.to.global.u64 	%rd4, %rd2;
	mad.lo.s32 	%r15, %r4, %r1, %r13;
	mad.lo.s32 	%r16, %r4, %r13, %r1;
	mul.wide.s32 	%rd5, %r16, 8;
	add.s64 	%rd6, %rd3, %rd5;
	ld.global.f64 	%fd1, [%rd6];
	mul.wide.s32 	%rd7, %r15, 8;
	add.s64 	%rd8, %rd4, %rd7;
	st.global.f64 	[%rd8], %fd1;
$L__BB0_2:
	ret;

}
	// .globl	_Z16transpose_sharedPdS_i
.visible .entry _Z16transpose_sharedPdS_i(
	.param .u64 .ptr .align 1 _Z16transpose_sharedPdS_i_param_0,
	.param .u64 .ptr .align 1 _Z16transpose_sharedPdS_i_param_1,
	.param .u32 _Z16transpose_sharedPdS_i_param_2
)
{
	.reg .pred 	%p<2>;
	.reg .b32 	%r<26>;
	.reg .b64 	%rd<9>;
	.reg .b64 	%fd<3>;
	// demoted variable
	.shared .align 8 .b8 _ZZ16transpose_sharedPdS_iE4tile[2176];
	ld.param.u64 	%rd1, [_Z16transpose_sharedPdS_i_param_0];
	ld.param.u64 	%rd2, [_Z16transpose_sharedPdS_i_param_1];
	ld.param.u32 	%r5, [_Z16transpose_sharedPdS_i_param_2];
	mov.u32 	%r1, %tid.x;
	mov.u32 	%r7, %ntid.x;
	add.s32 	%r8, %r1, %r7;
	mov.u32 	%r9, %ctaid.x;
	add.s32 	%r10, %r8, %r9;
	mov.u32 	%r2, %tid.y;
	mov.u32 	%r11, %ctaid.y;
	add.s32 	%r12, %r2, %r11;
	mov.u32 	%r13, %ntid.y;
	add.s32 	%r14, %r12, %r13;
	mad.lo.s32 	%r3, %r5, %r14, %r10;
	mad.lo.s32 	%r16, %r11, %r13, %r1;
	mad.lo.s32 	%r17, %r9, %r13, %r2;
	mad.lo.s32 	%r4, %r5, %r17, %r16;
	max.s32 	%r18, %r10, %r14;
	setp.ge.s32 	%p1, %r18, %r5;
	@%p1 bra 	$L__BB1_2;
	cvta.to.global.u64 	%rd3, %rd1;
	cvta.to.global.u64 	%rd4, %rd2;
	mul.wide.s32 	%rd5, %r3, 8;
	add.s64 	%rd6, %rd3, %rd5;
	ld.global.f64 	%fd1, [%rd6];
	mov.u32 	%r19, _ZZ16transpose_sharedPdS_iE4tile;
	mad.lo.s32 	%r20, %r2, 136, %r19;
	shl.b32 	%r21, %r1, 3;
	add.s32 	%r22, %r20, %r21;
	st.shared.f64 	[%r22], %fd1;
	bar.sync 	0;
	mad.lo.s32 	%r23, %r1, 136, %r19;
	shl.b32 	%r24, %r2, 3;
	add.s32 	%r25, %r23, %r24;
	ld.shared.f64 	%fd2, [%r25];
	mul.wide.s32 	%rd7, %r4, 8;
	add.s64 	%rd8, %rd4, %rd7;
	st.global.f64 	[%rd8], %fd2;
$L__BB1_2:
	ret;

}


// ===== COMPILED SASS (sm_100) =====

	.target	sm_100

	.elftype	@"ET_EXEC"


//--------------------- .note.nv.tkinfo           --------------------------
	.section	.note.nv.tkinfo,"",@"SHT_NOTE"
	.sectionflags	@"SHF_NOTE_NV_TKINFO"
	.tkinfo
        /*0018*/ 	.word	0x00000002
        /*0030*/ 	.string	""
        /*0030*/ 	.string	"ptxas"
        /*0030*/ 	.string	"Cuda compilation tools, release 13.0, V13.0.88"
        /*0030*/ 	.string	"Build cuda_13.0.r13.0/compiler.36424714_0"
        /*0030*/ 	.string	"-arch sm_100 -m 64 "



//--------------------- .note.nv.cuinfo           --------------------------
	.section	.note.nv.cuinfo,"",@"SHT_NOTE"
	.sectionflags	@"SHF_NOTE_NV_CUINFO"
        /*0018*/ 	.short	0x0002
        /*001a*/ 	.short	0x0064
        /*001c*/ 	.short	0x0082
	.zero		2


//--------------------- .nv.info                  --------------------------
	.section	.nv.info,"",@"SHT_CUDA_INFO"
	.align	4


	//----- nvinfo : EIATTR_REGCOUNT
	.align		4
        /*0000*/ 	.byte	0x04, 0x2f
        /*0002*/ 	.short	(.L_1 - .L_0)
	.align		4
.L_0:
        /*0004*/ 	.word	index@(_Z15transpose_no_SMPdS_i)
        /*0008*/ 	.word	0x0000000a


	//----- nvinfo : EIATTR_FRAME_SIZE
	.align		4
.L_1:
        /*000c*/ 	.byte	0x04, 0x11
        /*000e*/ 	.short	(.L_3 - .L_2)
	.align		4
.L_2:
        /*0010*/ 	.word	index@(_Z15transpose_no_SMPdS_i)
        /*0014*/ 	.word	0x00000000


	//----- nvinfo : EIATTR_REGCOUNT
	.align		4
.L_3:
        /*0018*/ 	.byte	0x04, 0x2f
        /*001a*/ 	.short	(.L_5 - .L_4)
	.align		4
.L_4:
        /*001c*/ 	.word	index@(_Z16transpose_sharedPdS_i)
        /*0020*/ 	.word	0x0000000e


	//----- nvinfo : EIATTR_FRAME_SIZE
	.align		4
.L_5:
        /*0024*/ 	.byte	0x04, 0x11
        /*0026*/ 	.short	(.L_7 - .L_6)
	.align		4
.L_6:
        /*0028*/ 	.word	index@(_Z16transpose_sharedPdS_i)
        /*002c*/ 	.word	0x00000000


	//----- nvinfo : EIATTR_MIN_STACK_SIZE
	.align		4
.L_7:
        /*0030*/ 	.byte	0x04, 0x12
        /*0032*/ 	.short	(.L_9 - .L_8)
	.align		4
.L_8:
        /*0034*/ 	.word	index@(_Z16transpose_sharedPdS_i)
        /*0038*/ 	.word	0x00000000


	//----- nvinfo : EIATTR_MIN_STACK_SIZE
	.align		4
.L_9:
        /*003c*/ 	.byte	0x04, 0x12
        /*003e*/ 	.short	(.L_11 - .L_10)
	.align		4
.L_10:
        /*0040*/ 	.word	index@(_Z15transpose_no_SMPdS_i)
        /*0044*/ 	.word	0x00000000
.L_11:


//--------------------- .nv.compat                --------------------------
	.section	.nv.compat,"",@"SHT_CUDA_COMPAT_INFO"
	.align	4
        /*0000*/ 	.byte	0x02, 0x09, 0x00, 0x00, 0x02, 0x02, 0x01, 0x00, 0x02, 0x05, 0x05, 0x00, 0x03, 0x07, 0x01, 0x01
        /*0010*/ 	.byte	0x02, 0x03, 0x00, 0x00, 0x02, 0x06, 0x01, 0x00, 0x04, 0x0b, 0x08, 0x00, 0x09, 0x00, 0x00, 0x00
        /*0020*/ 	.byte	0x00, 0x00, 0x00, 0x00


//--------------------- .nv.info._Z16transpose_sharedPdS_i --------------------------
	.section	.nv.info._Z16transpose_sharedPdS_i,"",@"SHT_CUDA_INFO"
	.sectionflags	@""
	.align	4


	//----- nvinfo : EIATTR_CUDA_API_VERSION
	.align		4
        /*0000*/ 	.byte	0x04, 0x37
        /*0002*/ 	.short	(.L_13 - .L_12)
.L_12:
        /*0004*/ 	.word	0x00000082


	//----- nvinfo : EIATTR_KPARAM_INFO
	.align		4
.L_13:
        /*0008*/ 	.byte	0x04, 0x17
        /*000a*/ 	.short	(.L_15 - .L_14)
.L_14:
        /*000c*/ 	.word	0x00000000
        /*0010*/ 	.short	0x0002
        /*0012*/ 	.short	0x0010
        /*0014*/ 	.byte	0x00, 0xf0, 0x11, 0x00


	//----- nvinfo : EIATTR_KPARAM_INFO
	.align		4
.L_15:
        /*0018*/ 	.byte	0x04, 0x17
        /*001a*/ 	.short	(.L_17 - .L_16)
.L_16:
        /*001c*/ 	.word	0x00000000
        /*0020*/ 	.short	0x0001
        /*0022*/ 	.short	0x0008
        /*0024*/ 	.byte	0x00, 0xf5, 0x21, 0x00


	//----- nvinfo : EIATTR_KPARAM_INFO
	.align		4
.L_17:
        /*0028*/ 	.byte	0x04, 0x17
        /*002a*/ 	.short	(.L_19 - .L_18)
.L_18:
        /*002c*/ 	.word	0x00000000
        /*0030*/ 	.short	0x0000
        /*0032*/ 	.short	0x0000
        /*0034*/ 	.byte	0x00, 0xf5, 0x21, 0x00


	//----- nvinfo : EIATTR_SPARSE_MMA_MASK
	.align		4
.L_19:
        /*0038*/ 	.byte	0x03, 0x50
        /*003a*/ 	.short	0x0000


	//----- nvinfo : EIATTR_MAXREG_COUNT
	.align		4
        /*003c*/ 	.byte	0x03, 0x1b
        /*003e*/ 	.short	0x00ff


	//----- nvinfo : EIATTR_NUM_BARRIERS
	.align		4
        /*0040*/ 	.byte	0x02, 0x4c
        /*0042*/ 	.byte	0x01
	.zero		1


	//----- nvinfo : EIATTR_MERCURY_ISA_VERSION
	.align		4
        /*0044*/ 	.byte	0x03, 0x5f
        /*0046*/ 	.short	0x0101


	//----- nvinfo : EIATTR_VRC_CTA_INIT_COUNT
	.align		4
        /*0048*/ 	.byte	0x02, 0x4a
	.zero		1
	.zero		1


	//----- nvinfo : EIATTR_EXIT_INSTR_OFFSETS
	.align		4
        /*004c*/ 	.byte	0x04, 0x1c
        /*004e*/ 	.short	(.L_21 - .L_20)


	//   ....[0]....
.L_20:
        /*0050*/ 	.word	0x00000100


	//   ....[1]....
        /*0054*/ 	.word	0x00000220


	//----- nvinfo : EIATTR_CBANK_PARAM_SIZE
	.align		4
.L_21:
        /*0058*/ 	.byte	0x03, 0x19
        /*005a*/ 	.short	0x0014


	//----- nvinfo : EIATTR_PARAM_CBANK
	.align		4
        /*005c*/ 	.byte	0x04, 0x0a
        /*005e*/ 	.short	(.L_23 - .L_22)
	.align		4
.L_22:
        /*0060*/ 	.word	index@(.nv.constant0._Z16transpose_sharedPdS_i)
        /*0064*/ 	.short	0x0380
        /*0066*/ 	.short	0x0014


	//----- nvinfo : EIATTR_SW_WAR
	.align		4
.L_23:
        /*0068*/ 	.byte	0x04, 0x36
        /*006a*/ 	.short	(.L_25 - .L_24)
.L_24:
        /*006c*/ 	.word	0x00000008
.L_25:


//--------------------- .nv.info._Z15transpose_no_SMPdS_i --------------------------
	.section	.nv.info._Z15transpose_no_SMPdS_i,"",@"SHT_CUDA_INFO"
	.sectionflags	@""
	.align	4


	//----- nvinfo : EIATTR_CUDA_API_VERSION
	.align		4
        /*0000*/ 	.byte	0x04, 0x37
        /*0002*/ 	.short	(.L_27 - .L_26)
.L_26:
        /*0004*/ 	.word	0x00000082


	//----- nvinfo : EIATTR_KPARAM_INFO
	.align		4
.L_27:
        /*0008*/ 	.byte	0x04, 0x17
        /*000a*/ 	.short	(.L_29 - .L_28)
.L_28:
        /*000c*/ 	.word	0x00000000
        /*0010*/ 	.short	0x0002
        /*0012*/ 	.short	0x0010
        /*0014*/ 	.byte	0x00, 0xf0, 0x11, 0x00


	//----- nvinfo : EIATTR_KPARAM_INFO
	.align		4
.L_29:
        /*0018*/ 	.byte	0x04, 0x17
        /*001a*/ 	.short	(.L_31 - .L_30)
.L_30:
        /*001c*/ 	.word	0x00000000
        /*0020*/ 	.short	0x0001
        /*0022*/ 	.short	0x0008
        /*0024*/ 	.byte	0x00, 0xf5, 0x21, 0x00


	//----- nvinfo : EIATTR_KPARAM_INFO
	.align		4
.L_31:
        /*0028*/ 	.byte	0x04, 0x17
        /*002a*/ 	.short	(.L_33 - .L_32)
.L_32:
        /*002c*/ 	.word	0x00000000
        /*0030*/ 	.short	0x0000
        /*0032*/ 	.short	0x0000
        /*0034*/ 	.byte	0x00, 0xf5, 0x21, 0x00


	//----- nvinfo : EIATTR_SPARSE_MMA_MASK
	.align		4
.L_33:
        /*0038*/ 	.byte	0x03, 0x50
        /*003a*/ 	.short	0x0000


	//----- nvinfo : EIATTR_MAXREG_COUNT
	.align		4
        /*003c*/ 	.byte	0x03, 0x1b
        /*003e*/ 	.short	0x00ff


	//----- nvinfo : EIATTR_MERCURY_ISA_VERSION
	.align		4
        /*0040*/ 	.byte	0x03, 0x5f
        /*0042*/ 	.short	0x0101


	//----- nvinfo : EIATTR_VRC_CTA_INIT_COUNT
	.align		4
        /*0044*/ 	.byte	0x02, 0x4a
	.zero		1
	.zero		1


	//----- nvinfo : EIATTR_EXIT_INSTR_OFFSETS
	.align		4
        /*0048*/ 	.byte	0x04, 0x1c
        /*004a*/ 	.short	(.L_35 - .L_34)


	//   ....[0]....
.L_34:
        /*004c*/ 	.word	0x000000c0


	//   ....[1]....
        /*0050*/ 	.word	0x00000160


	//----- nvinfo : EIATTR_CBANK_PARAM_SIZE
	.align		4
.L_35:
        /*0054*/ 	.byte	0x03, 0x19
        /*0056*/ 	.short	0x0014


	//----- nvinfo : EIATTR_PARAM_CBANK
	.align		4
        /*0058*/ 	.byte	0x04, 0x0a
        /*005a*/ 	.short	(.L_37 - .L_36)
	.align		4
.L_36:
        /*005c*/ 	.word	index@(.nv.constant0._Z15transpose_no_SMPdS_i)
        /*0060*/ 	.short	0x0380
        /*0062*/ 	.short	0x0014


	//----- nvinfo : EIATTR_SW_WAR
	.align		4
.L_37:
        /*0064*/ 	.byte	0x04, 0x36
        /*0066*/ 	.short	(.L_39 - .L_38)
.L_38:
        /*0068*/ 	.word	0x00000008
.L_39:


//--------------------- .nv.callgraph             --------------------------
	.section	.nv.callgraph,"",@"SHT_CUDA_CALLGRAPH"
	.align	4
	.sectionentsize	8
	.align		4
        /*0000*/ 	.word	0x00000000
	.align		4
        /*0004*/ 	.word	0xffffffff
	.align		4
        /*0008*/ 	.word	0x00000000
	.align		4
        /*000c*/ 	.word	0xfffffffe
	.align		4
        /*0010*/ 	.word	0x00000000
	.align		4
        /*0014*/ 	.word	0xfffffffd
	.align		4
        /*0018*/ 	.word	0x00000000
	.align		4
        /*001c*/ 	.word	0xfffffffc


//--------------------- .text._Z16transpose_sharedPdS_i --------------------------
	.section	.text._Z16transpose_sharedPdS_i,"ax",@progbits
	.align	128
        .global         _Z16transpose_sharedPdS_i
        .type           _Z16transpose_sharedPdS_i,@function
        .size           _Z16transpose_sharedPdS_i,(.L_x_2 - _Z16transpose_sharedPdS_i)
        .other          _Z16transpose_sharedPdS_i,@"STO_CUDA_ENTRY STV_DEFAULT"
_Z16transpose_sharedPdS_i:
.text._Z16transpose_sharedPdS_i:
[----:B------:R-:W-:Y:S01]  /*0000*/  LDC R1, c[0x0][0x37c] ;  /* 0x0000df00ff017b82 */ /* 0x000fe20000000800 */
[----:B------:R-:W0:Y:S01]  /*0010*/  S2R R11, SR_TID.X ;  /* 0x00000000000b7919 */ /* 0x000e220000002100 */
[----:B------:R-:W0:Y:S06]  /*0020*/  LDCU UR4, c[0x0][0x360] ;  /* 0x00006c00ff0477ac */ /* 0x000e2c0008000800 */
[----:B------:R-:W1:Y:S01]  /*0030*/  S2UR UR5, SR_CTAID.Y ;  /* 0x00000000000579c3 */ /* 0x000e620000002600 */
[----:B------:R-:W0:Y:S01]  /*0040*/  S2R R2, SR_CTAID.X ;  /* 0x0000000000027919 */ /* 0x000e220000002500 */
[----:B------:R-:W2:Y:S01]  /*0050*/  LDCU UR6, c[0x0][0x390] ;  /* 0x00007200ff0677ac */ /* 0x000ea20008000800 */
[----:B------:R-:W1:Y:S05]  /*0060*/  S2R R7, SR_TID.Y ;  /* 0x0000000000077919 */ /* 0x000e6a0000002200 */
[----:B------:R-:W1:Y:S01]  /*0070*/  LDC R4, c[0x0][0x364] ;  /* 0x0000d900ff047b82 */ /* 0x000e620000000800 */
[----:B0-----:R-:W-:-:S02]  /*0080*/  IADD3 R0, PT, PT, R2, UR4, R11 ;  /* 0x0000000402007c10 */ /* 0x001fc4000fffe00b */
[----:B-1----:R-:W-:-:S04]  /*0090*/  IADD3 R3, PT, PT, R4, UR5, R7 ;  /* 0x0000000504037c10 */ /* 0x002fc8000fffe007 */
[----:B------:R-:W-:-:S04]  /*00a0*/  VIMNMX R5, PT, PT, R0, R3, !PT ;  /* 0x0000000300057248 */ /* 0x000fc80007fe0100 */
[----:B--2---:R-:W-:Y:S01]  /*00b0*/  ISETP.GE.AND P0, PT, R5, UR6, PT ;  /* 0x0000000605007c0c */ /* 0x004fe2000bf06270 */
[----:B------:R-:W-:Y:S02]  /*00c0*/  IMAD R5, R2, R4, R7 ;  /* 0x0000000402057224 */ /* 0x000fe400078e0207 */
[----:B------:R-:W-:-:S04]  /*00d0*/  IMAD R2, R4, UR5, R11 ;  /* 0x0000000504027c24 */ /* 0x000fc8000f8e020b */
[----:B------:R-:W-:Y:S02]  /*00e0*/  IMAD R9, R5, UR6, R2 ;  /* 0x0000000605097c24 */ /* 0x000fe4000f8e0202 */
[----:B------:R-:W-:-:S04]  /*00f0*/  IMAD R5, R3, UR6, R0 ;  /* 0x0000000603057c24 */ /* 0x000fc8000f8e0200 */
[----:B------:R-:W-:Y:S05]  /*0100*/  @P0 EXIT ;  /* 0x000000000000094d */ /* 0x000fea0003800000 */
[----:B------:R-:W0:Y:S01]  /*0110*/  LDC.64 R2, c[0x0][0x380] ;  /* 0x0000e000ff027b82 */ /* 0x000e220000000a00 */
[----:B------:R-:W1:Y:S01]  /*0120*/  LDCU.64 UR4, c[0x0][0x358] ;  /* 0x00006b00ff0477ac */ /* 0x000e620008000a00 */
[----:B0-----:R-:W-:-:S06]  /*0130*/  IMAD.WIDE R2, R5, 0x8, R2 ;  /* 0x0000000805027825 */ /* 0x001fcc00078e0202 */
[----:B-1----:R-:W2:Y:S01]  /*0140*/  LDG.E.64 R2, desc[UR4][R2.64] ;  /* 0x0000000402027981 */ /* 0x002ea2000c1e1b00 */
[----:B------:R-:W-:Y:S01]  /*0150*/  MOV R0, 0x400 ;  /* 0x0000040000007802 */ /* 0x000fe20000000f00 */
[----:B------:R-:W0:Y:S03]  /*0160*/  S2R R5, SR_CgaCtaId ;  /* 0x0000000000057919 */ /* 0x000e260000008800 */
[----:B0-----:R-:W-:-:S05]  /*0170*/  LEA R0, R5, R0, 0x18 ;  /* 0x0000000005007211 */ /* 0x001fca00078ec0ff */
[--C-:B------:R-:W-:Y:S02]  /*0180*/  IMAD R4, R7, 0x88, R0.reuse ;  /* 0x0000008807047824 */ /* 0x100fe400078e0200 */
[----:B------:R-:W-:-:S03]  /*0190*/  IMAD R0, R11, 0x88, R0 ;  /* 0x000000880b007824 */ /* 0x000fc600078e0200 */
[----:B------:R-:W-:Y:S02]  /*01a0*/  LEA R11, R11, R4, 0x3 ;  /* 0x000000040b0b7211 */ /* 0x000fe400078e18ff */
[----:B------:R-:W-:Y:S02]  /*01b0*/  LEA R0, R7, R0, 0x3 ;  /* 0x0000000007007211 */ /* 0x000fe400078e18ff */
[----:B------:R-:W0:Y:S02]  /*01c0*/  LDC.64 R6, c[0x0][0x388] ;  /* 0x0000e200ff067b82 */ /* 0x000e240000000a00 */
[----:B0-----:R-:W-:Y:S01]  /*01d0*/  IMAD.WIDE R6, R9, 0x8, R6 ;  /* 0x0000000809067825 */ /* 0x001fe200078e0206 */
[----:B--2---:R-:W-:Y:S05]  /*01e0*/  STS.64 [R11], R2 ;  /* 0x000000020b007388 */ /* 0x004fea0000000a00 */
[----:B------:R-:W-:Y:S06]  /*01f0*/  BAR.SYNC.DEFER_BLOCKING 0x0 ;  /* 0x0000000000007b1d */ /* 0x000fec0000010000 */
[----:B------:R-:W0:Y:S04]  /*0200*/  LDS.64 R4, [R0] ;  /* 0x0000000000047984 */ /* 0x000e280000000a00 */
[----:B0-----:R-:W-:Y:S01]  /*0210*/  STG.E.64 desc[UR4][R6.64], R4 ;  /* 0x0000000406007986 */ /* 0x001fe2000c101b04 */
[----:B------:R-:W-:Y:S05]  /*0220*/  EXIT ;  /* 0x000000000000794d */ /* 0x000fea0003800000 */
.L_x_0:
[----:B------:R-:W-:-:S00]  /*0230*/  BRA `(.L_x_0) ;  /* 0xfffffffc00fc7947 */ /* 0x000fc0000383ffff */
[----:B------:R-:W-:-:S00]  /*0240*/  NOP ;  /* 0x0000000000007918 */ /* 0x000fc00000000000 */
        /* <DEDUP_REMOVED lines=11> */
.L_x_2:


//--------------------- .text._Z15transpose_no_SMPdS_i --------------------------
	.section	.text._Z15transpose_no_SMPdS_i,"ax",@progbits
	.align	128
        .global         _Z15transpose_no_SMPdS_i
        .type           _Z15transpose_no_SMPdS_i,@function
        .size           _Z15transpose_no_SMPdS_i,(.L_x_3 - _Z15transpose_no_SMPdS_i)
        .other          _Z15transpose_no_SMPdS_i,@"STO_CUDA_ENTRY STV_DEFAULT"
_Z15transpose_no_SMPdS_i:
.text._Z15transpose_no_SMPdS_i:
[----:B------:R-:W-:Y:S01]  /*0000*/  LDC R1, c[0x0][0x37c] ;  /* 0x0000df00ff017b82 */ /* 0x000fe20000000800 */
[----:B------:R-:W0:Y:S07]  /*0010*/  S2R R0, SR_TID.X ;  /* 0x0000000000007919 */ /* 0x000e2e0000002100 */
[----:B------:R-:W0:Y:S01]  /*0020*/  LDC R3, c[0x0][0x360] ;  /* 0x0000d800ff037b82 */ /* 0x000e220000000800 */
[----:B------:R-:W1:Y:S01]  /*0030*/  LDCU UR6, c[0x0][0x390] ;  /* 0x00007200ff0677ac */ /* 0x000e620008000800 */
[----:B------:R-:W2:Y:S06]  /*0040*/  S2R R7, SR_TID.Y ;  /* 0x0000000000077919 */ /* 0x000eac0000002200 */
[----:B------:R-:W0:Y:S08]  /*0050*/  S2UR UR4, SR_CTAID.X ;  /* 0x00000000000479c3 */ /* 0x000e300000002500 */
[----:B------:R-:W2:Y:S08]  /*0060*/  S2UR UR5, SR_CTAID.Y ;  /* 0x00000000000579c3 */ /* 0x000eb00000002600 */
[----:B------:R-:W2:Y:S01]  /*0070*/  LDC R2, c[0x0][0x364] ;  /* 0x0000d900ff027b82 */ /* 0x000ea20000000800 */
[----:B0-----:R-:W-:-:S02]  /*0080*/  IADD3 R0, PT, PT, R3, UR4, R0 ;  /* 0x0000000403007c10 */ /* 0x001fc4000fffe000 */
[----:B--2---:R-:W-:-:S04]  /*0090*/  IADD3 R7, PT, PT, R2, UR5, R7 ;  /* 0x0000000502077c10 */ /* 0x004fc8000fffe007 */
[----:B------:R-:W-:-:S04]  /*00a0*/  VIMNMX R2, PT, PT, R0, R7, !PT ;  /* 0x0000000700027248 */ /* 0x000fc80007fe0100 */
[----:B-1----:R-:W-:-:S13]  /*00b0*/  ISETP.GE.AND P0, PT, R2, UR6, PT ;  /* 0x0000000602007c0c */ /* 0x002fda000bf06270 */
[----:B------:R-:W-:Y:S05]  /*00c0*/  @P0 EXIT ;  /* 0x000000000000094d */ /* 0x000fea0003800000 */
[----:B------:R-:W0:Y:S01]  /*00d0*/  LDC.64 R2, c[0x0][0x380] ;  /* 0x0000e000ff027b82 */ /* 0x000e220000000a00 */
[----:B------:R-:W1:Y:S01]  /*00e0*/  LDCU.64 UR4, c[0x0][0x358] ;  /* 0x00006b00ff0477ac */ /* 0x000e620008000a00 */
[----:B------:R-:W-:-:S04]  /*00f0*/  IMAD R5, R7, UR6, R0 ;  /* 0x0000000607057c24 */ /* 0x000fc8000f8e0200 */
[----:B0-----:R-:W-:Y:S02]  /*0100*/  IMAD.WIDE R2, R5, 0x8, R2 ;  /* 0x0000000805027825 */ /* 0x001fe400078e0202 */
[----:B------:R-:W0:Y:S04]  /*0110*/  LDC.64 R4, c[0x0][0x388] ;  /* 0x0000e200ff047b82 */ /* 0x000e280000000a00 */
[----:B-1----:R-:W2:Y:S01]  /*0120*/  LDG.E.64 R2, desc[UR4][R2.64] ;  /* 0x0000000402027981 */ /* 0x002ea2000c1e1b00 */
[----:B------:R-:W-:-:S04]  /*0130*/  IMAD R7, R0, UR6, R7 ;  /* 0x0000000600077c24 */ /* 0x000fc8000f8e0207 */
[----:B0-----:R-:W-:-:S05]  /*0140*/  IMAD.WIDE R4, R7, 0x8, R4 ;  /* 0x0000000807047825 */ /* 0x001fca00078e0204 */
[----:B--2---:R-:W-:Y:S01]  /*0150*/  STG.E.64 desc[UR4][R4.64], R2 ;  /* 0x0000000204007986 */ /* 0x004fe2000c101b04 */
[----:B------:R-:W-:Y:S05]  /*0160*/  EXIT ;  /* 0x000000000000794d */ /* 0x000fea0003800000 */
.L_x_1:
        /* <DEDUP_REMOVED lines=9> */
.L_x_3:


//--------------------- .nv.shared._Z16transpose_sharedPdS_i --------------------------
	.section	.nv.shared._Z16transpose_sharedPdS_i,"aw",@nobits
	.sectionflags	@""
	.align	8
.nv.shared._Z16transpose_sharedPdS_i:
	.zero		3200


//--------------------- .nv.shared.reserved.0     --------------------------
	.section	.nv.shared.reserved.0,"aw",@nobits
	.weak		__nv_reservedSMEM_offset_0_alias
	.size		__nv_reservedSMEM_offset_0_alias, 0, 64
	.other		__nv_reservedSMEM_offset_0_alias,@"STO_CUDA_RESERVED_SHARED STV_DEFAULT"
__nv_reservedSMEM_offset_0_alias:
	.zero		0
	.zero		64


//--------------------- .nv.constant0._Z16transpose_sharedPdS_i --------------------------
	.section	.nv.constant0._Z16transpose_sharedPdS_i,"a",@progbits
	.sectionflags	@""
	.align	4
.nv.constant0._Z16transpose_sharedPdS_i:
	.zero		916


//--------------------- .nv.constant0._Z15transpose_no_SMPdS_i --------------------------
	.section	.nv.constant0._Z15transpose_no_SMPdS_i,"a",@progbits
	.sectionflags	@""
	.align	4
.nv.constant0._Z15transpose_no_SMPdS_i:
	.zero		916


//--------------------- SYMBOLS --------------------------

	.type		.nv.reservedSmem.offset0,@object
	.size		.nv.reservedSmem.offset0,0x4
	.type		.nv.reservedSmem.cap,@object
	.size		.nv.reservedSmem.cap,0x4
